//
// Generated by NVIDIA NVVM Compiler
//
// Compiler Build ID: CL-36424714
// Cuda compilation tools, release 13.0, V13.0.88
// Based on NVVM 20.0.0
//

.version 9.0
.target sm_100
.address_size 64

	// .globl	_Z25compute_stress_and_strainPdS_S_

.visible .entry _Z25compute_stress_and_strainPdS_S_(
	.param .u64 .ptr .align 1 _Z25compute_stress_and_strainPdS_S__param_0,
	.param .u64 .ptr .align 1 _Z25compute_stress_and_strainPdS_S__param_1,
	.param .u64 .ptr .align 1 _Z25compute_stress_and_strainPdS_S__param_2
)
{
	.reg .pred 	%p<2>;
	.reg .b32 	%r<5>;
	.reg .b64 	%rd<11>;
	.reg .b64 	%fd<11>;

	ld.param.u64 	%rd1, [_Z25compute_stress_and_strainPdS_S__param_0];
	ld.param.u64 	%rd2, [_Z25compute_stress_and_strainPdS_S__param_1];
	ld.param.u64 	%rd3, [_Z25compute_stress_and_strainPdS_S__param_2];
	mov.u32 	%r2, %ctaid.x;
	mov.u32 	%r3, %ntid.x;
	mov.u32 	%r4, %tid.x;
	mad.lo.s32 	%r1, %r2, %r3, %r4;
	setp.gt.s32 	%p1, %r1, 999999;
	@%p1 bra 	$L__BB0_2;
	cvta.to.global.u64 	%rd4, %rd3;
	cvta.to.global.u64 	%rd5, %rd1;
	cvta.to.global.u64 	%rd6, %rd2;
	mul.wide.s32 	%rd7, %r1, 8;
	add.s64 	%rd8, %rd4, %rd7;
	ld.global.f64 	%fd1, [%rd8+8];
	ld.global.f64 	%fd2, [%rd8];
	sub.f64 	%fd3, %fd1, %fd2;
	div.rn.f64 	%fd4, %fd3, 0d3EB0C6F7A0B5ED8D;
	ld.global.f64 	%fd5, [%rd8+-8];
	sub.f64 	%fd6, %fd1, %fd5;
	mul.f64 	%fd7, %fd6, 0dBFD3333333333333;
	div.rn.f64 	%fd8, %fd7, 0d3EC0C6F7A0B5ED8D;
	add.f64 	%fd9, %fd4, %fd8;
	mul.f64 	%fd10, %fd9, 0d41D05FF99AB9AB9B;
	add.s64 	%rd9, %rd5, %rd7;
	st.global.f64 	[%rd9], %fd10;
	add.s64 	%rd10, %rd6, %rd7;
	st.global.f64 	[%rd10], %fd4;
$L__BB0_2:
	ret;

}


// ===== COMPILED SASS (sm_100) =====

	.target	sm_100

	.elftype	@"ET_EXEC"


//--------------------- .note.nv.tkinfo           --------------------------
	.section	.note.nv.tkinfo,"",@"SHT_NOTE"
	.sectionflags	@"SHF_NOTE_NV_TKINFO"
	.tkinfo
        /*0018*/ 	.word	0x00000002
        /*0030*/ 	.string	""
        /*0030*/ 	.string	"ptxas"
        /*0030*/ 	.string	"Cuda compilation tools, release 13.0, V13.0.88"
        /*0030*/ 	.string	"Build cuda_13.0.r13.0/compiler.36424714_0"
        /*0030*/ 	.string	"-arch sm_100 -m 64 "



//--------------------- .note.nv.cuinfo           --------------------------
	.section	.note.nv.cuinfo,"",@"SHT_NOTE"
	.sectionflags	@"SHF_NOTE_NV_CUINFO"
        /*0018*/ 	.short	0x0002
        /*001a*/ 	.short	0x0064
        /*001c*/ 	.short	0x0082
	.zero		2


//--------------------- .nv.info                  --------------------------
	.section	.nv.info,"",@"SHT_CUDA_INFO"
	.align	4


	//----- nvinfo : EIATTR_REGCOUNT
	.align		4
        /*0000*/ 	.byte	0x04, 0x2f
        /*0002*/ 	.short	(.L_1 - .L_0)
	.align		4
.L_0:
        /*0004*/ 	.word	index@(_Z25compute_stress_and_strainPdS_S_)
        /*0008*/ 	.word	0x0000001e


	//----- nvinfo : EIATTR_FRAME_SIZE
	.align		4
.L_1:
        /*000c*/ 	.byte	0x04, 0x11
        /*000e*/ 	.short	(.L_3 - .L_2)
	.align		4
.L_2:
        /*0010*/ 	.word	index@($__internal_0_$__cuda_sm20_div_rn_f64_full)
        /*0014*/ 	.word	0x00000000


	//----- nvinfo : EIATTR_FRAME_SIZE
	.align		4
.L_3:
        /*0018*/ 	.byte	0x04, 0x11
        /*001a*/ 	.short	(.L_5 - .L_4)
	.align		4
.L_4:
        /*001c*/ 	.word	index@(_Z25compute_stress_and_strainPdS_S_)
        /*0020*/ 	.word	0x00000000


	//----- nvinfo : EIATTR_MIN_STACK_SIZE
	.align		4
.L_5:
        /*0024*/ 	.byte	0x04, 0x12
        /*0026*/ 	.short	(.L_7 - .L_6)
	.align		4
.L_6:
        /*0028*/ 	.word	index@(_Z25compute_stress_and_strainPdS_S_)
        /*002c*/ 	.word	0x00000000
.L_7:


//--------------------- .nv.compat                --------------------------
	.section	.nv.compat,"",@"SHT_CUDA_COMPAT_INFO"
	.align	4
        /*0000*/ 	.byte	0x02, 0x09, 0x00, 0x00, 0x02, 0x02, 0x01, 0x00, 0x02, 0x05, 0x05, 0x00, 0x03, 0x07, 0x01, 0x01
        /*0010*/ 	.byte	0x02, 0x03, 0x00, 0x00, 0x02, 0x06, 0x01, 0x00, 0x04, 0x0b, 0x08, 0x00, 0x01, 0x00, 0x00, 0x00
        /*0020*/ 	.byte	0x00, 0x00, 0x00, 0x00


//--------------------- .nv.info._Z25compute_stress_and_strainPdS_S_ --------------------------
	.section	.nv.info._Z25compute_stress_and_strainPdS_S_,"",@"SHT_CUDA_INFO"
	.sectionflags	@""
	.align	4


	//----- nvinfo : EIATTR_CUDA_API_VERSION
	.align		4
        /*0000*/ 	.byte	0x04, 0x37
        /*0002*/ 	.short	(.L_9 - .L_8)
.L_8:
        /*0004*/ 	.word	0x00000082


	//----- nvinfo : EIATTR_KPARAM_INFO
	.align		4
.L_9:
        /*0008*/ 	.byte	0x04, 0x17
        /*000a*/ 	.short	(.L_11 - .L_10)
.L_10:
        /*000c*/ 	.word	0x00000000
        /*0010*/ 	.short	0x0002
        /*0012*/ 	.short	0x0010
        /*0014*/ 	.byte	0x00, 0xf5, 0x21, 0x00


	//----- nvinfo : EIATTR_KPARAM_INFO
	.align		4
.L_11:
        /*0018*/ 	.byte	0x04, 0x17
        /*001a*/ 	.short	(.L_13 - .L_12)
.L_12:
        /*001c*/ 	.word	0x00000000
        /*0020*/ 	.short	0x0001
        /*0022*/ 	.short	0x0008
        /*0024*/ 	.byte	0x00, 0xf5, 0x21, 0x00


	//----- nvinfo : EIATTR_KPARAM_INFO
	.align		4
.L_13:
        /*0028*/ 	.byte	0x04, 0x17
        /*002a*/ 	.short	(.L_15 - .L_14)
.L_14:
        /*002c*/ 	.word	0x00000000
        /*0030*/ 	.short	0x0000
        /*0032*/ 	.short	0x0000
        /*0034*/ 	.byte	0x00, 0xf5, 0x21, 0x00


	//----- nvinfo : EIATTR_SPARSE_MMA_MASK
	.align		4
.L_15:
        /*0038*/ 	.byte	0x03, 0x50
        /*003a*/ 	.short	0x0000


	//----- nvinfo : EIATTR_MAXREG_COUNT
	.align		4
        /*003c*/ 	.byte	0x03, 0x1b
        /*003e*/ 	.short	0x00ff


	//----- nvinfo : EIATTR_MERCURY_ISA_VERSION
	.align		4
        /*0040*/ 	.byte	0x03, 0x5f
        /*0042*/ 	.short	0x0101


	//----- nvinfo : EIATTR_VRC_CTA_INIT_COUNT
	.align		4
        /*0044*/ 	.byte	0x02, 0x4a
	.zero		1
	.zero		1


	//----- nvinfo : EIATTR_EXIT_INSTR_OFFSETS
	.align		4
        /*0048*/ 	.byte	0x04, 0x1c
        /*004a*/ 	.short	(.L_17 - .L_16)


	//   ....[0]....
.L_16:
        /*004c*/ 	.word	0x00000060


	//   ....[1]....
        /*0050*/ 	.word	0x000004f0


	//----- nvinfo : EIATTR_CRS_STACK_SIZE
	.align		4
.L_17:
        /*0054*/ 	.byte	0x04, 0x1e
        /*0056*/ 	.short	(.L_19 - .L_18)
.L_18:
        /*0058*/ 	.word	0x00000000


	//----- nvinfo : EIATTR_CBANK_PARAM_SIZE
	.align		4
.L_19:
        /*005c*/ 	.byte	0x03, 0x19
        /*005e*/ 	.short	0x0018


	//----- nvinfo : EIATTR_PARAM_CBANK
	.align		4
        /*0060*/ 	.byte	0x04, 0x0a
        /*0062*/ 	.short	(.L_21 - .L_20)
	.align		4
.L_20:
        /*0064*/ 	.word	index@(.nv.constant0._Z25compute_stress_and_strainPdS_S_)
        /*0068*/ 	.short	0x0380
        /*006a*/ 	.short	0x0018


	//----- nvinfo : EIATTR_SW_WAR
	.align		4
.L_21:
        /*006c*/ 	.byte	0x04, 0x36
        /*006e*/ 	.short	(.L_23 - .L_22)
.L_22:
        /*0070*/ 	.word	0x00000008
.L_23:


//--------------------- .nv.callgraph             --------------------------
	.section	.nv.callgraph,"",@"SHT_CUDA_CALLGRAPH"
	.align	4
	.sectionentsize	8
	.align		4
        /*0000*/ 	.word	0x00000000
	.align		4
        /*0004*/ 	.word	0xffffffff
	.align		4
        /*0008*/ 	.word	0x00000000
	.align		4
        /*000c*/ 	.word	0xfffffffe
	.align		4
        /*0010*/ 	.word	0x00000000
	.align		4
        /*0014*/ 	.word	0xfffffffd
	.align		4
        /*0018*/ 	.word	0x00000000
	.align		4
        /*001c*/ 	.word	0xfffffffc


//--------------------- .text._Z25compute_stress_and_strainPdS_S_ --------------------------
	.section	.text._Z25compute_stress_and_strainPdS_S_,"ax",@progbits
	.align	128
        .global         _Z25compute_stress_and_strainPdS_S_
        .type           _Z25compute_stress_and_strainPdS_S_,@function
        .size           _Z25compute_stress_and_strainPdS_S_,(.L_x_10 - _Z25compute_stress_and_strainPdS_S_)
        .other          _Z25compute_stress_and_strainPdS_S_,@"STO_CUDA_ENTRY STV_DEFAULT"
_Z25compute_stress_and_strainPdS_S_:
.text._Z25compute_stress_and_strainPdS_S_:
[----:B------:R-:W-:Y:S01]  /*0000*/  LDC R1, c[0x0][0x37c] ;  /* 0x0000df00ff017b82 */ /* 0x000fe20000000800 */
[----:B------:R-:W0:Y:S07]  /*0010*/  S2R R3, SR_TID.X ;  /* 0x0000000000037919 */ /* 0x000e2e0000002100 */
[----:B------:R-:W0:Y:S08]  /*0020*/  S2UR UR4, SR_CTAID.X ;  /* 0x00000000000479c3 */ /* 0x000e300000002500 */
[----:B------:R-:W0:Y:S02]  /*0030*/  LDC R0, c[0x0][0x360] ;  /* 0x0000d800ff007b82 */ /* 0x000e240000000800 */
[----:B0-----:R-:W-:-:S05]  /*0040*/  IMAD R0, R0, UR4, R3 ;  /* 0x0000000400007c24 */ /* 0x001fca000f8e0203 */
[----:B------:R-:W-:-:S13]  /*0050*/  ISETP.GT.AND P0, PT, R0, 0xf423f, PT ;  /* 0x000f423f0000780c */ /* 0x000fda0003f04270 */
[----:B------:R-:W-:Y:S05]  /*0060*/  @P0 EXIT ;  /* 0x000000000000094d */ /* 0x000fea0003800000 */
[----:B------:R-:W0:Y:S01]  /*0070*/  LDC.64 R4, c[0x0][0x390] ;  /* 0x0000e400ff047b82 */ /* 0x000e220000000a00 */
[----:B------:R-:W1:Y:S01]  /*0080*/  LDCU.64 UR4, c[0x0][0x358] ;  /* 0x00006b00ff0477ac */ /* 0x000e620008000a00 */
[----:B0-----:R-:W-:-:S05]  /*0090*/  IMAD.WIDE R4, R0, 0x8, R4 ;  /* 0x0000000800047825 */ /* 0x001fca00078e0204 */
[----:B-1----:R-:W2:Y:S04]  /*00a0*/  LDG.E.64 R6, desc[UR4][R4.64+0x8] ;  /* 0x0000080404067981 */ /* 0x002ea8000c1e1b00 */
[----:B------:R-:W2:Y:S01]  /*00b0*/  LDG.E.64 R2, desc[UR4][R4.64] ;  /* 0x0000000404027981 */ /* 0x000ea2000c1e1b00 */
[----:B------:R-:W0:Y:S01]  /*00c0*/  MUFU.RCP64H R9, 9.999994290410540998e-07 ;  /* 0x3eb0c6f700097908 */ /* 0x000e220000001800 */
[----:B------:R-:W-:Y:S01]  /*00d0*/  IMAD.MOV.U32 R14, RZ, RZ, -0x5f4a1273 ;  /* 0xa0b5ed8dff0e7424 */ /* 0x000fe200078e00ff */
[----:B------:R-:W-:Y:S01]  /*00e0*/  UMOV UR6, 0xa0b5ed8d ;  /* 0xa0b5ed8d00067882 */ /* 0x000fe20000000000 */
[----:B------:R-:W-:Y:S01]  /*00f0*/  IMAD.MOV.U32 R15, RZ, RZ, 0x3eb0c6f7 ;  /* 0x3eb0c6f7ff0f7424 */ /* 0x000fe200078e00ff */
[----:B------:R-:W-:Y:S01]  /*0100*/  BSSY.RECONVERGENT B0, `(.L_x_0) ;  /* 0x0000016000007945 */ /* 0x000fe20003800200 */
[----:B------:R-:W-:-:S06]  /*0110*/  IMAD.MOV.U32 R8, RZ, RZ, 0x1 ;  /* 0x00000001ff087424 */ /* 0x000fcc00078e00ff */
[----:B0-----:R-:W-:-:S08]  /*0120*/  DFMA R10, R8, -R14, 1 ;  /* 0x3ff00000080a742b */ /* 0x001fd0000000080e */
[----:B------:R-:W-:-:S08]  /*0130*/  DFMA R10, R10, R10, R10 ;  /* 0x0000000a0a0a722b */ /* 0x000fd0000000000a */
[----:B------:R-:W-:-:S08]  /*0140*/  DFMA R10, R8, R10, R8 ;  /* 0x0000000a080a722b */ /* 0x000fd00000000008 */
[----:B------:R-:W-:-:S08]  /*0150*/  DFMA R12, R10, -R14, 1 ;  /* 0x3ff000000a0c742b */ /* 0x000fd0000000080e */
[----:B------:R-:W-:Y:S02]  /*0160*/  DFMA R12, R10, R12, R10 ;  /* 0x0000000c0a0c722b */ /* 0x000fe4000000000a */
[----:B--2---:R-:W-:-:S08]  /*0170*/  DADD R8, R6, -R2 ;  /* 0x0000000006087229 */ /* 0x004fd00000000802 */
[----:B------:R-:W-:Y:S02]  /*0180*/  DMUL R2, R8, R12 ;  /* 0x0000000c08027228 */ /* 0x000fe40000000000 */
[----:B------:R-:W-:-:S06]  /*0190*/  FSETP.GEU.AND P1, PT, |R9|, 6.5827683646048100446e-37, PT ;  /* 0x036000000900780b */ /* 0x000fcc0003f2e200 */
[----:B------:R-:W-:-:S08]  /*01a0*/  DFMA R10, R2, -R14, R8 ;  /* 0x8000000e020a722b */ /* 0x000fd00000000008 */
[----:B------:R-:W-:-:S10]  /*01b0*/  DFMA R2, R12, R10, R2 ;  /* 0x0000000a0c02722b */ /* 0x000fd40000000002 */
[----:B------:R-:W-:-:S05]  /*01c0*/  FFMA R10, RZ, 0.34526798129081726074, R3 ;  /* 0x3eb0c6f7ff0a7823 */ /* 0x000fca0000000003 */
[----:B------:R-:W-:-:S13]  /*01d0*/  FSETP.GT.AND P0, PT, |R10|, 1.469367938527859385e-39, PT ;  /* 0x001000000a00780b */ /* 0x000fda0003f04200 */
[----:B------:R-:W-:Y:S05]  /*01e0*/  @P0 BRA P1, `(.L_x_1) ;  /* 0x00000000001c0947 */ /* 0x000fea0000800000 */
[----:B------:R-:W-:Y:S01]  /*01f0*/  IMAD.MOV.U32 R13, RZ, RZ, R9 ;  /* 0x000000ffff0d7224 */ /* 0x000fe200078e0009 */
[----:B------:R-:W-:Y:S01]  /*0200*/  MOV R16, 0x240 ;  /* 0x0000024000107802 */ /* 0x000fe20000000f00 */
[----:B------:R-:W-:Y:S02]  /*0210*/  IMAD.MOV.U32 R12, RZ, RZ, R8 ;  /* 0x000000ffff0c7224 */ /* 0x000fe400078e0008 */
[----:B------:R-:W-:-:S07]  /*0220*/  IMAD.MOV.U32 R9, RZ, RZ, 0x3eb0c6f7 ;  /* 0x3eb0c6f7ff097424 */ /* 0x000fce00078e00ff */
[----:B------:R-:W-:Y:S05]  /*0230*/  CALL.REL.NOINC `($__internal_0_$__cuda_sm20_div_rn_f64_full) ;  /* 0x0000000000b07944 */ /* 0x000fea0003c00000 */
[----:B------:R-:W-:Y:S02]  /*0240*/  IMAD.MOV.U32 R2, RZ, RZ, R20 ;  /* 0x000000ffff027224 */ /* 0x000fe400078e0014 */
[----:B------:R-:W-:-:S07]  /*0250*/  IMAD.MOV.U32 R3, RZ, RZ, R21 ;  /* 0x000000ffff037224 */ /* 0x000fce00078e0015 */
.L_x_1:
[----:B------:R-:W-:Y:S05]  /*0260*/  BSYNC.RECONVERGENT B0 ;  /* 0x0000000000007941 */ /* 0x000fea0003800200 */
.L_x_0:
[----:B------:R-:W2:Y:S01]  /*0270*/  LDG.E.64 R4, desc[UR4][R4.64+-0x8] ;  /* 0xfffff80404047981 */ /* 0x000ea2000c1e1b00 */
[----:B------:R-:W0:Y:S01]  /*0280*/  MUFU.RCP64H R9, 1.9999988580821081996e-06 ;  /* 0x3ec0c6f700097908 */ /* 0x000e220000001800 */
[----:B------:R-:W-:Y:S01]  /*0290*/  IMAD.MOV.U32 R12, RZ, RZ, -0x5f4a1273 ;  /* 0xa0b5ed8dff0c7424 */ /* 0x000fe200078e00ff */
[----:B------:R-:W-:Y:S01]  /*02a0*/  UMOV UR8, 0x33333333 ;  /* 0x3333333300087882 */ /* 0x000fe20000000000 */
[----:B------:R-:W-:Y:S01]  /*02b0*/  IMAD.MOV.U32 R13, RZ, RZ, 0x3ec0c6f7 ;  /* 0x3ec0c6f7ff0d7424 */ /* 0x000fe200078e00ff */
[----:B------:R-:W-:Y:S01]  /*02c0*/  UMOV UR9, 0x3fd33333 ;  /* 0x3fd3333300097882 */ /* 0x000fe20000000000 */
[----:B------:R-:W-:Y:S01]  /*02d0*/  IMAD.MOV.U32 R8, RZ, RZ, 0x1 ;  /* 0x00000001ff087424 */ /* 0x000fe200078e00ff */
[----:B------:R-:W-:Y:S05]  /*02e0*/  BSSY.RECONVERGENT B0, `(.L_x_2) ;  /* 0x0000016000007945 */ /* 0x000fea0003800200 */
[----:B0-----:R-:W-:-:S08]  /*02f0*/  DFMA R10, R8, -R12, 1 ;  /* 0x3ff00000080a742b */ /* 0x001fd0000000080c */
[----:B------:R-:W-:-:S08]  /*0300*/  DFMA R10, R10, R10, R10 ;  /* 0x0000000a0a0a722b */ /* 0x000fd0000000000a */
[----:B------:R-:W-:-:S08]  /*0310*/  DFMA R10, R8, R10, R8 ;  /* 0x0000000a080a722b */ /* 0x000fd00000000008 */
[----:B------:R-:W-:-:S08]  /*0320*/  DFMA R8, R10, -R12, 1 ;  /* 0x3ff000000a08742b */ /* 0x000fd0000000080c */
[----:B------:R-:W-:Y:S02]  /*0330*/  DFMA R8, R10, R8, R10 ;  /* 0x000000080a08722b */ /* 0x000fe4000000000a */
[----:B--2---:R-:W-:-:S08]  /*0340*/  DADD R6, R6, -R4 ;  /* 0x0000000006067229 */ /* 0x004fd00000000804 */
[----:B------:R-:W-:-:S08]  /*0350*/  DMUL R6, R6, -UR8 ;  /* 0x8000000806067c28 */ /* 0x000fd00008000000 */
[----:B------:R-:W-:Y:S02]  /*0360*/  DMUL R4, R6, R8 ;  /* 0x0000000806047228 */ /* 0x000fe40000000000 */
[----:B------:R-:W-:-:S06]  /*0370*/  FSETP.GEU.AND P1, PT, |R7|, 6.5827683646048100446e-37, PT ;  /* 0x036000000700780b */ /* 0x000fcc0003f2e200 */
[----:B------:R-:W-:-:S08]  /*0380*/  DFMA R10, R4, -R12, R6 ;  /* 0x8000000c040a722b */ /* 0x000fd00000000006 */
[----:B------:R-:W-:-:S10]  /*0390*/  DFMA R4, R8, R10, R4 ;  /* 0x0000000a0804722b */ /* 0x000fd40000000004 */
[----:B------:R-:W-:-:S05]  /*03a0*/  FFMA R8, RZ, 0.37651798129081726074, R5 ;  /* 0x3ec0c6f7ff087823 */ /* 0x000fca0000000005 */
        /* <DEDUP_REMOVED lines=9> */
.L_x_3:
[----:B------:R-:W-:Y:S05]  /*0440*/  BSYNC.RECONVERGENT B0 ;  /* 0x0000000000007941 */ /* 0x000fea0003800200 */
.L_x_2:
[----:B------:R-:W0:Y:S01]  /*0450*/  LDC.64 R6, c[0x0][0x380] ;  /* 0x0000e000ff067b82 */ /* 0x000e220000000a00 */
[----:B------:R-:W-:Y:S01]  /*0460*/  DADD R4, R4, R2 ;  /* 0x0000000004047229 */ /* 0x000fe20000000002 */
[----:B------:R-:W-:Y:S01]  /*0470*/  UMOV UR8, 0x9ab9ab9b ;  /* 0x9ab9ab9b00087882 */ /* 0x000fe20000000000 */
[----:B------:R-:W-:-:S05]  /*0480*/  UMOV UR9, 0x41d05ff9 ;  /* 0x41d05ff900097882 */ /* 0x000fca0000000000 */
[----:B------:R-:W1:Y:S01]  /*0490*/  LDC.64 R8, c[0x0][0x388] ;  /* 0x0000e200ff087b82 */ /* 0x000e620000000a00 */
[----:B------:R-:W-:Y:S01]  /*04a0*/  DMUL R4, R4, UR8 ;  /* 0x0000000804047c28 */ /* 0x000fe20008000000 */
[----:B0-----:R-:W-:-:S06]  /*04b0*/  IMAD.WIDE R6, R0, 0x8, R6 ;  /* 0x0000000800067825 */ /* 0x001fcc00078e0206 */
[----:B------:R-:W-:Y:S01]  /*04c0*/  STG.E.64 desc[UR4][R6.64], R4 ;  /* 0x0000000406007986 */ /* 0x000fe2000c101b04 */
[----:B-1----:R-:W-:-:S05]  /*04d0*/  IMAD.WIDE R8, R0, 0x8, R8 ;  /* 0x0000000800087825 */ /* 0x002fca00078e0208 */
[----:B------:R-:W-:Y:S01]  /*04e0*/  STG.E.64 desc[UR4][R8.64], R2 ;  /* 0x0000000208007986 */ /* 0x000fe2000c101b04 */
[----:B------:R-:W-:Y:S05]  /*04f0*/  EXIT ;  /* 0x000000000000794d */ /* 0x000fea0003800000 */
        .weak           $__internal_0_$__cuda_sm20_div_rn_f64_full
        .type           $__internal_0_$__cuda_sm20_div_rn_f64_full,@function
        .size           $__internal_0_$__cuda_sm20_div_rn_f64_full,(.L_x_10 - $__internal_0_$__cuda_sm20_div_rn_f64_full)
$__internal_0_$__cuda_sm20_div_rn_f64_full:
[C---:B------:R-:W-:Y:S01]  /*0500*/  FSETP.GEU.AND P0, PT, |R9|.reuse, 1.469367938527859385e-39, PT ;  /* 0x001000000900780b */ /* 0x040fe20003f0e200 */
[----:B------:R-:W-:Y:S01]  /*0510*/  IMAD.U32 R8, RZ, RZ, UR6 ;  /* 0x00000006ff087e24 */ /* 0x000fe2000f8e00ff */
[----:B------:R-:W-:Y:S01]  /*0520*/  LOP3.LUT R11, R9, 0x800fffff, RZ, 0xc0, !PT ;  /* 0x800fffff090b7812 */ /* 0x000fe200078ec0ff */
[----:B------:R-:W-:Y:S01]  /*0530*/  IMAD.U32 R10, RZ, RZ, UR6 ;  /* 0x00000006ff0a7e24 */ /* 0x000fe2000f8e00ff */
[----:B------:R-:W-:Y:S01]  /*0540*/  FSETP.GEU.AND P2, PT, |R13|, 1.469367938527859385e-39, PT ;  /* 0x001000000d00780b */ /* 0x000fe20003f4e200 */
[----:B------:R-:W-:Y:S01]  /*0550*/  IMAD.MOV.U32 R20, RZ, RZ, 0x1 ;  /* 0x00000001ff147424 */ /* 0x000fe200078e00ff */
[----:B------:R-:W-:Y:S01]  /*0560*/  LOP3.LUT R11, R11, 0x3ff00000, RZ, 0xfc, !PT ;  /* 0x3ff000000b0b7812 */ /* 0x000fe200078efcff */
[----:B------:R-:W-:Y:S01]  /*0570*/  BSSY.RECONVERGENT B1, `(.L_x_4) ;  /* 0x0000051000017945 */ /* 0x000fe20003800200 */
[----:B------:R-:W-:Y:S02]  /*0580*/  LOP3.LUT R17, R13, 0x7ff00000, RZ, 0xc0, !PT ;  /* 0x7ff000000d117812 */ /* 0x000fe400078ec0ff */
[----:B------:R-:W-:-:S03]  /*0590*/  LOP3.LUT R26, R9, 0x7ff00000, RZ, 0xc0, !PT ;  /* 0x7ff00000091a7812 */ /* 0x000fc600078ec0ff */
[----:B------:R-:W-:Y:S01]  /*05a0*/  @!P0 DMUL R10, R8, 8.98846567431157953865e+307 ;  /* 0x7fe00000080a8828 */ /* 0x000fe20000000000 */
[----:B------:R-:W-:-:S03]  /*05b0*/  ISETP.GE.U32.AND P1, PT, R17, R26, PT ;  /* 0x0000001a1100720c */ /* 0x000fc60003f26070 */
[----:B------:R-:W-:Y:S01]  /*05c0*/  @!P2 LOP3.LUT R18, R9, 0x7ff00000, RZ, 0xc0, !PT ;  /* 0x7ff000000912a812 */ /* 0x000fe200078ec0ff */
[----:B------:R-:W-:Y:S01]  /*05d0*/  @!P2 IMAD.MOV.U32 R24, RZ, RZ, RZ ;  /* 0x000000ffff18a224 */ /* 0x000fe200078e00ff */
[----:B------:R-:W0:Y:S02]  /*05e0*/  MUFU.RCP64H R21, R11 ;  /* 0x0000000b00157308 */ /* 0x000e240000001800 */
[----:B------:R-:W-:Y:S01]  /*05f0*/  @!P2 ISETP.GE.U32.AND P3, PT, R17, R18, PT ;  /* 0x000000121100a20c */ /* 0x000fe20003f66070 */
[----:B------:R-:W-:Y:S01]  /*0600*/  IMAD.MOV.U32 R18, RZ, RZ, 0x1ca00000 ;  /* 0x1ca00000ff127424 */ /* 0x000fe200078e00ff */
[----:B------:R-:W-:-:S04]  /*0610*/  @!P0 LOP3.LUT R26, R11, 0x7ff00000, RZ, 0xc0, !PT ;  /* 0x7ff000000b1a8812 */ /* 0x000fc800078ec0ff */
[----:B------:R-:W-:-:S04]  /*0620*/  @!P2 SEL R19, R18, 0x63400000, !P3 ;  /* 0x634000001213a807 */ /* 0x000fc80005800000 */
[----:B------:R-:W-:-:S04]  /*0630*/  @!P2 LOP3.LUT R19, R19, 0x80000000, R13, 0xf8, !PT ;  /* 0x800000001313a812 */ /* 0x000fc800078ef80d */
[----:B------:R-:W-:Y:S01]  /*0640*/  @!P2 LOP3.LUT R25, R19, 0x100000, RZ, 0xfc, !PT ;  /* 0x001000001319a812 */ /* 0x000fe200078efcff */
[----:B0-----:R-:W-:Y:S01]  /*0650*/  DFMA R14, R20, -R10, 1 ;  /* 0x3ff00000140e742b */ /* 0x001fe2000000080a */
[----:B------:R-:W-:-:S07]  /*0660*/  IMAD.MOV.U32 R19, RZ, RZ, R17 ;  /* 0x000000ffff137224 */ /* 0x000fce00078e0011 */
[----:B------:R-:W-:-:S08]  /*0670*/  DFMA R14, R14, R14, R14 ;  /* 0x0000000e0e0e722b */ /* 0x000fd0000000000e */
[----:B------:R-:W-:Y:S01]  /*0680*/  DFMA R20, R20, R14, R20 ;  /* 0x0000000e1414722b */ /* 0x000fe20000000014 */
[----:B------:R-:W-:Y:S01]  /*0690*/  SEL R15, R18, 0x63400000, !P1 ;  /* 0x63400000120f7807 */ /* 0x000fe20004800000 */
[----:B------:R-:W-:-:S03]  /*06a0*/  IMAD.MOV.U32 R14, RZ, RZ, R12 ;  /* 0x000000ffff0e7224 */ /* 0x000fc600078e000c */
[----:B------:R-:W-:-:S03]  /*06b0*/  LOP3.LUT R15, R15, 0x800fffff, R13, 0xf8, !PT ;  /* 0x800fffff0f0f7812 */ /* 0x000fc600078ef80d */
[----:B------:R-:W-:-:S03]  /*06c0*/  DFMA R22, R20, -R10, 1 ;  /* 0x3ff000001416742b */ /* 0x000fc6000000080a */
[----:B------:R-:W-:-:S05]  /*06d0*/  @!P2 DFMA R14, R14, 2, -R24 ;  /* 0x400000000e0ea82b */ /* 0x000fca0000000818 */
[----:B------:R-:W-:-:S05]  /*06e0*/  DFMA R22, R20, R22, R20 ;  /* 0x000000161416722b */ /* 0x000fca0000000014 */
[----:B------:R-:W-:-:S03]  /*06f0*/  @!P2 LOP3.LUT R19, R15, 0x7ff00000, RZ, 0xc0, !PT ;  /* 0x7ff000000f13a812 */ /* 0x000fc600078ec0ff */
[----:B------:R-:W-:Y:S02]  /*0700*/  DMUL R20, R22, R14 ;  /* 0x0000000e16147228 */ /* 0x000fe40000000000 */
[----:B------:R-:W-:-:S05]  /*0710*/  VIADD R27, R19, 0xffffffff ;  /* 0xffffffff131b7836 */ /* 0x000fca0000000000 */
[----:B------:R-:W-:Y:S01]  /*0720*/  ISETP.GT.U32.AND P0, PT, R27, 0x7feffffe, PT ;  /* 0x7feffffe1b00780c */ /* 0x000fe20003f04070 */
[----:B------:R-:W-:Y:S01]  /*0730*/  VIADD R27, R26, 0xffffffff ;  /* 0xffffffff1a1b7836 */ /* 0x000fe20000000000 */
[----:B------:R-:W-:-:S04]  /*0740*/  DFMA R24, R20, -R10, R14 ;  /* 0x8000000a1418722b */ /* 0x000fc8000000000e */
[----:B------:R-:W-:-:S04]  /*0750*/  ISETP.GT.U32.OR P0, PT, R27, 0x7feffffe, P0 ;  /* 0x7feffffe1b00780c */ /* 0x000fc80000704470 */
[----:B------:R-:W-:-:S09]  /*0760*/  DFMA R24, R22, R24, R20 ;  /* 0x000000181618722b */ /* 0x000fd20000000014 */
[----:B------:R-:W-:Y:S05]  /*0770*/  @P0 BRA `(.L_x_5) ;  /* 0x00000000006c0947 */ /* 0x000fea0003800000 */
[----:B------:R-:W-:-:S04]  /*0780*/  LOP3.LUT R20, R9, 0x7ff00000, RZ, 0xc0, !PT ;  /* 0x7ff0000009147812 */ /* 0x000fc800078ec0ff */
[CC--:B------:R-:W-:Y:S02]  /*0790*/  VIADDMNMX R12, R17.reuse, -R20.reuse, 0xb9600000, !PT ;  /* 0xb9600000110c7446 */ /* 0x0c0fe40007800914 */
[----:B------:R-:W-:Y:S02]  /*07a0*/  ISETP.GE.U32.AND P0, PT, R17, R20, PT ;  /* 0x000000141100720c */ /* 0x000fe40003f06070 */
[----:B------:R-:W-:Y:S02]  /*07b0*/  VIMNMX R12, PT, PT, R12, 0x46a00000, PT ;  /* 0x46a000000c0c7848 */ /* 0x000fe40003fe0100 */
[----:B------:R-:W-:Y:S01]  /*07c0*/  SEL R13, R18, 0x63400000, !P0 ;  /* 0x63400000120d7807 */ /* 0x000fe20004000000 */
[----:B------:R-:W-:-:S04]  /*07d0*/  IMAD.MOV.U32 R18, RZ, RZ, RZ ;  /* 0x000000ffff127224 */ /* 0x000fc800078e00ff */
[----:B------:R-:W-:-:S04]  /*07e0*/  IMAD.IADD R12, R12, 0x1, -R13 ;  /* 0x000000010c0c7824 */ /* 0x000fc800078e0a0d */
[----:B------:R-:W-:-:S06]  /*07f0*/  VIADD R19, R12, 0x7fe00000 ;  /* 0x7fe000000c137836 */ /* 0x000fcc0000000000 */
[----:B------:R-:W-:-:S10]  /*0800*/  DMUL R20, R24, R18 ;  /* 0x0000001218147228 */ /* 0x000fd40000000000 */
[----:B------:R-:W-:-:S13]  /*0810*/  FSETP.GTU.AND P0, PT, |R21|, 1.469367938527859385e-39, PT ;  /* 0x001000001500780b */ /* 0x000fda0003f0c200 */
[----:B------:R-:W-:Y:S05]  /*0820*/  @P0 BRA `(.L_x_6) ;  /* 0x0000000000940947 */ /* 0x000fea0003800000 */
[----:B------:R-:W-:Y:S01]  /*0830*/  DFMA R10, R24, -R10, R14 ;  /* 0x8000000a180a722b */ /* 0x000fe2000000000e */
[----:B------:R-:W-:-:S09]  /*0840*/  IMAD.MOV.U32 R18, RZ, RZ, RZ ;  /* 0x000000ffff127224 */ /* 0x000fd200078e00ff */
[C---:B------:R-:W-:Y:S02]  /*0850*/  FSETP.NEU.AND P0, PT, R11.reuse, RZ, PT ;  /* 0x000000ff0b00720b */ /* 0x040fe40003f0d000 */
[----:B------:R-:W-:-:S04]  /*0860*/  LOP3.LUT R13, R11, 0x80000000, R9, 0x48, !PT ;  /* 0x800000000b0d7812 */ /* 0x000fc800078e4809 */
[----:B------:R-:W-:-:S07]  /*0870*/  LOP3.LUT R19, R13, R19, RZ, 0xfc, !PT ;  /* 0x000000130d137212 */ /* 0x000fce00078efcff */
[----:B------:R-:W-:Y:S05]  /*0880*/  @!P0 BRA `(.L_x_6) ;  /* 0x00000000007c8947 */ /* 0x000fea0003800000 */
[----:B------:R-:W-:Y:S01]  /*0890*/  IMAD.MOV R9, RZ, RZ, -R12 ;  /* 0x000000ffff097224 */ /* 0x000fe200078e0a0c */
[----:B------:R-:W-:Y:S01]  /*08a0*/  DMUL.RP R18, R24, R18 ;  /* 0x0000001218127228 */ /* 0x000fe20000008000 */
[----:B------:R-:W-:-:S06]  /*08b0*/  IMAD.MOV.U32 R8, RZ, RZ, RZ ;  /* 0x000000ffff087224 */ /* 0x000fcc00078e00ff */
[----:B------:R-:W-:-:S03]  /*08c0*/  DFMA R8, R20, -R8, R24 ;  /* 0x800000081408722b */ /* 0x000fc60000000018 */
[----:B------:R-:W-:-:S03]  /*08d0*/  LOP3.LUT R13, R19, R13, RZ, 0x3c, !PT ;  /* 0x0000000d130d7212 */ /* 0x000fc600078e3cff */
[----:B------:R-:W-:-:S04]  /*08e0*/  IADD3 R8, PT, PT, -R12, -0x43300000, RZ ;  /* 0xbcd000000c087810 */ /* 0x000fc80007ffe1ff */
[----:B------:R-:W-:-:S04]  /*08f0*/  FSETP.NEU.AND P0, PT, |R9|, R8, PT ;  /* 0x000000080900720b */ /* 0x000fc80003f0d200 */
[----:B------:R-:W-:Y:S02]  /*0900*/  FSEL R20, R18, R20, !P0 ;  /* 0x0000001412147208 */ /* 0x000fe40004000000 */
[----:B------:R-:W-:Y:S01]  /*0910*/  FSEL R21, R13, R21, !P0 ;  /* 0x000000150d157208 */ /* 0x000fe20004000000 */
[----:B------:R-:W-:Y:S06]  /*0920*/  BRA `(.L_x_6) ;  /* 0x0000000000547947 */ /* 0x000fec0003800000 */
.L_x_5:
[----:B------:R-:W-:-:S14]  /*0930*/  DSETP.NAN.AND P0, PT, R12, R12, PT ;  /* 0x0000000c0c00722a */ /* 0x000fdc0003f08000 */
[----:B------:R-:W-:Y:S05]  /*0940*/  @P0 BRA `(.L_x_7) ;  /* 0x0000000000440947 */ /* 0x000fea0003800000 */
[----:B------:R-:W-:-:S14]  /*0950*/  DSETP.NAN.AND P0, PT, R8, R8, PT ;  /* 0x000000080800722a */ /* 0x000fdc0003f08000 */
[----:B------:R-:W-:Y:S05]  /*0960*/  @P0 BRA `(.L_x_8) ;  /* 0x0000000000300947 */ /* 0x000fea0003800000 */
[----:B------:R-:W-:Y:S01]  /*0970*/  ISETP.NE.AND P0, PT, R19, R26, PT ;  /* 0x0000001a1300720c */ /* 0x000fe20003f05270 */
[----:B------:R-:W-:Y:S02]  /*0980*/  IMAD.MOV.U32 R20, RZ, RZ, 0x0 ;  /* 0x00000000ff147424 */ /* 0x000fe400078e00ff */
[----:B------:R-:W-:-:S10]  /*0990*/  IMAD.MOV.U32 R21, RZ, RZ, -0x80000 ;  /* 0xfff80000ff157424 */ /* 0x000fd400078e00ff */
[----:B------:R-:W-:Y:S05]  /*09a0*/  @!P0 BRA `(.L_x_6) ;  /* 0x0000000000348947 */ /* 0x000fea0003800000 */
[----:B------:R-:W-:Y:S02]  /*09b0*/  ISETP.NE.AND P0, PT, R19, 0x7ff00000, PT ;  /* 0x7ff000001300780c */ /* 0x000fe40003f05270 */
[----:B------:R-:W-:Y:S02]  /*09c0*/  LOP3.LUT R21, R13, 0x80000000, R9, 0x48, !PT ;  /* 0x800000000d157812 */ /* 0x000fe400078e4809 */
[----:B------:R-:W-:-:S13]  /*09d0*/  ISETP.EQ.OR P0, PT, R26, RZ, !P0 ;  /* 0x000000ff1a00720c */ /* 0x000fda0004702670 */
[----:B------:R-:W-:Y:S01]  /*09e0*/  @P0 LOP3.LUT R8, R21, 0x7ff00000, RZ, 0xfc, !PT ;  /* 0x7ff0000015080812 */ /* 0x000fe200078efcff */
[----:B------:R-:W-:Y:S02]  /*09f0*/  @!P0 IMAD.MOV.U32 R20, RZ, RZ, RZ ;  /* 0x000000ffff148224 */ /* 0x000fe400078e00ff */
[----:B------:R-:W-:Y:S02]  /*0a00*/  @P0 IMAD.MOV.U32 R20, RZ, RZ, RZ ;  /* 0x000000ffff140224 */ /* 0x000fe400078e00ff */
[----:B------:R-:W-:Y:S01]  /*0a10*/  @P0 IMAD.MOV.U32 R21, RZ, RZ, R8 ;  /* 0x000000ffff150224 */ /* 0x000fe200078e0008 */
[----:B------:R-:W-:Y:S06]  /*0a20*/  BRA `(.L_x_6) ;  /* 0x0000000000147947 */ /* 0x000fec0003800000 */
.L_x_8:
[----:B------:R-:W-:Y:S01]  /*0a30*/  LOP3.LUT R21, R9, 0x80000, RZ, 0xfc, !PT ;  /* 0x0008000009157812 */ /* 0x000fe200078efcff */
[----:B------:R-:W-:Y:S01]  /*0a40*/  IMAD.MOV.U32 R20, RZ, RZ, R8 ;  /* 0x000000ffff147224 */ /* 0x000fe200078e0008 */
[----:B------:R-:W-:Y:S06]  /*0a50*/  BRA `(.L_x_6) ;  /* 0x0000000000087947 */ /* 0x000fec0003800000 */
.L_x_7:
[----:B------:R-:W-:Y:S01]  /*0a60*/  LOP3.LUT R21, R13, 0x80000, RZ, 0xfc, !PT ;  /* 0x000800000d157812 */ /* 0x000fe200078efcff */
[----:B------:R-:W-:-:S07]  /*0a70*/  IMAD.MOV.U32 R20, RZ, RZ, R12 ;  /* 0x000000ffff147224 */ /* 0x000fce00078e000c */
.L_x_6:
[----:B------:R-:W-:Y:S05]  /*0a80*/  BSYNC.RECONVERGENT B1 ;  /* 0x0000000000017941 */ /* 0x000fea0003800200 */
.L_x_4:
[----:B------:R-:W-:-:S04]  /*0a90*/  IMAD.MOV.U32 R17, RZ, RZ, 0x0 ;  /* 0x00000000ff117424 */ /* 0x000fc800078e00ff */
[----:B------:R-:W-:Y:S05]  /*0aa0*/  RET.REL.NODEC R16 `(_Z25compute_stress_and_strainPdS_S_) ;  /* 0xfffffff410547950 */ /* 0x000fea0003c3ffff */
.L_x_9:
[----:B------:R-:W-:-:S00]  /*0ab0*/  BRA `(.L_x_9) ;  /* 0xfffffffc00fc7947 */ /* 0x000fc0000383ffff */
[----:B------:R-:W-:-:S00]  /*0ac0*/  NOP ;  /* 0x0000000000007918 */ /* 0x000fc00000000000 */
        /* <DEDUP_REMOVED lines=11> */
.L_x_10:


//--------------------- .nv.shared.reserved.0     --------------------------
	.section	.nv.shared.reserved.0,"aw",@nobits
	.weak		__nv_reservedSMEM_offset_0_alias
	.size		__nv_reservedSMEM_offset_0_alias, 0, 64
	.other		__nv_reservedSMEM_offset_0_alias,@"STO_CUDA_RESERVED_SHARED STV_DEFAULT"
__nv_reservedSMEM_offset_0_alias:
	.zero		0
	.zero		64


//--------------------- .nv.constant0._Z25compute_stress_and_strainPdS_S_ --------------------------
	.section	.nv.constant0._Z25compute_stress_and_strainPdS_S_,"a",@progbits
	.sectionflags	@""
	.align	4
.nv.constant0._Z25compute_stress_and_strainPdS_S_:
	.zero		920


//--------------------- SYMBOLS --------------------------

	.type		.nv.reservedSmem.offset0,@object
	.size		.nv.reservedSmem.offset0,0x4
